//
// Generated by NVIDIA NVVM Compiler
//
// Compiler Build ID: CL-36424714
// Cuda compilation tools, release 13.0, V13.0.88
// Based on NVVM 20.0.0
//

.version 9.0
.target sm_100
.address_size 64

	// .globl	_Z10vector_addPfS_S_i

.visible .entry _Z10vector_addPfS_S_i(
	.param .u64 .ptr .align 1 _Z10vector_addPfS_S_i_param_0,
	.param .u64 .ptr .align 1 _Z10vector_addPfS_S_i_param_1,
	.param .u64 .ptr .align 1 _Z10vector_addPfS_S_i_param_2,
	.param .u32 _Z10vector_addPfS_S_i_param_3
)
{
	.reg .pred 	%p<2>;
	.reg .b32 	%r<9>;
	.reg .b32 	%f<4>;
	.reg .b64 	%rd<11>;

	ld.param.u64 	%rd1, [_Z10vector_addPfS_S_i_param_0];
	ld.param.u64 	%rd2, [_Z10vector_addPfS_S_i_param_1];
	ld.param.u64 	%rd3, [_Z10vector_addPfS_S_i_param_2];
	ld.param.u32 	%r2, [_Z10vector_addPfS_S_i_param_3];
	mov.u32 	%r3, %ntid.x;
	mov.u32 	%r4, %ctaid.y;
	mov.u32 	%r5, %nctaid.x;
	mov.u32 	%r6, %ctaid.x;
	mad.lo.s32 	%r7, %r4, %r5, %r6;
	mov.u32 	%r8, %tid.x;
	mad.lo.s32 	%r1, %r7, %r3, %r8;
	setp.ge.s32 	%p1, %r1, %r2;
	@%p1 bra 	$L__BB0_2;
	cvta.to.global.u64 	%rd4, %rd1;
	cvta.to.global.u64 	%rd5, %rd2;
	cvta.to.global.u64 	%rd6, %rd3;
	mul.wide.s32 	%rd7, %r1, 4;
	add.s64 	%rd8, %rd4, %rd7;
	ld.global.f32 	%f1, [%rd8];
	add.s64 	%rd9, %rd5, %rd7;
	ld.global.f32 	%f2, [%rd9];
	add.f32 	%f3, %f1, %f2;
	add.s64 	%rd10, %rd6, %rd7;
	st.global.f32 	[%rd10], %f3;
$L__BB0_2:
	ret;

}


// ===== COMPILED SASS (sm_100) =====

	.target	sm_100

	.elftype	@"ET_EXEC"


//--------------------- .note.nv.tkinfo           --------------------------
	.section	.note.nv.tkinfo,"",@"SHT_NOTE"
	.sectionflags	@"SHF_NOTE_NV_TKINFO"
	.tkinfo
        /*0018*/ 	.word	0x00000002
        /*0030*/ 	.string	""
        /*0030*/ 	.string	"ptxas"
        /*0030*/ 	.string	"Cuda compilation tools, release 13.0, V13.0.88"
        /*0030*/ 	.string	"Build cuda_13.0.r13.0/compiler.36424714_0"
        /*0030*/ 	.string	"-arch sm_100 -m 64 "



//--------------------- .note.nv.cuinfo           --------------------------
	.section	.note.nv.cuinfo,"",@"SHT_NOTE"
	.sectionflags	@"SHF_NOTE_NV_CUINFO"
        /*0018*/ 	.short	0x0002
        /*001a*/ 	.short	0x0064
        /*001c*/ 	.short	0x0082
	.zero		2


//--------------------- .nv.info                  --------------------------
	.section	.nv.info,"",@"SHT_CUDA_INFO"
	.align	4


	//----- nvinfo : EIATTR_REGCOUNT
	.align		4
        /*0000*/ 	.byte	0x04, 0x2f
        /*0002*/ 	.short	(.L_1 - .L_0)
	.align		4
.L_0:
        /*0004*/ 	.word	index@(_Z10vector_addPfS_S_i)
        /*0008*/ 	.word	0x0000000c


	//----- nvinfo : EIATTR_FRAME_SIZE
	.align		4
.L_1:
        /*000c*/ 	.byte	0x04, 0x11
        /*000e*/ 	.short	(.L_3 - .L_2)
	.align		4
.L_2:
        /*0010*/ 	.word	index@(_Z10vector_addPfS_S_i)
        /*0014*/ 	.word	0x00000000


	//----- nvinfo : EIATTR_MIN_STACK_SIZE
	.align		4
.L_3:
        /*0018*/ 	.byte	0x04, 0x12
        /*001a*/ 	.short	(.L_5 - .L_4)
	.align		4
.L_4:
        /*001c*/ 	.word	index@(_Z10vector_addPfS_S_i)
        /*0020*/ 	.word	0x00000000
.L_5:


//--------------------- .nv.compat                --------------------------
	.section	.nv.compat,"",@"SHT_CUDA_COMPAT_INFO"
	.align	4
        /*0000*/ 	.byte	0x02, 0x09, 0x00, 0x00, 0x02, 0x02, 0x01, 0x00, 0x02, 0x05, 0x05, 0x00, 0x03, 0x07, 0x01, 0x01
        /*0010*/ 	.byte	0x02, 0x03, 0x00, 0x00, 0x02, 0x06, 0x01, 0x00, 0x04, 0x0b, 0x08, 0x00, 0x09, 0x00, 0x00, 0x00
        /*0020*/ 	.byte	0x00, 0x00, 0x00, 0x00


//--------------------- .nv.info._Z10vector_addPfS_S_i --------------------------
	.section	.nv.info._Z10vector_addPfS_S_i,"",@"SHT_CUDA_INFO"
	.sectionflags	@""
	.align	4


	//----- nvinfo : EIATTR_CUDA_API_VERSION
	.align		4
        /*0000*/ 	.byte	0x04, 0x37
        /*0002*/ 	.short	(.L_7 - .L_6)
.L_6:
        /*0004*/ 	.word	0x00000082


	//----- nvinfo : EIATTR_KPARAM_INFO
	.align		4
.L_7:
        /*0008*/ 	.byte	0x04, 0x17
        /*000a*/ 	.short	(.L_9 - .L_8)
.L_8:
        /*000c*/ 	.word	0x00000000
        /*0010*/ 	.short	0x0003
        /*0012*/ 	.short	0x0018
        /*0014*/ 	.byte	0x00, 0xf0, 0x11, 0x00


	//----- nvinfo : EIATTR_KPARAM_INFO
	.align		4
.L_9:
        /*0018*/ 	.byte	0x04, 0x17
        /*001a*/ 	.short	(.L_11 - .L_10)
.L_10:
        /*001c*/ 	.word	0x00000000
        /*0020*/ 	.short	0x0002
        /*0022*/ 	.short	0x0010
        /*0024*/ 	.byte	0x00, 0xf5, 0x21, 0x00


	//----- nvinfo : EIATTR_KPARAM_INFO
	.align		4
.L_11:
        /*0028*/ 	.byte	0x04, 0x17
        /*002a*/ 	.short	(.L_13 - .L_12)
.L_12:
        /*002c*/ 	.word	0x00000000
        /*0030*/ 	.short	0x0001
        /*0032*/ 	.short	0x0008
        /*0034*/ 	.byte	0x00, 0xf5, 0x21, 0x00


	//----- nvinfo : EIATTR_KPARAM_INFO
	.align		4
.L_13:
        /*0038*/ 	.byte	0x04, 0x17
        /*003a*/ 	.short	(.L_15 - .L_14)
.L_14:
        /*003c*/ 	.word	0x00000000
        /*0040*/ 	.short	0x0000
        /*0042*/ 	.short	0x0000
        /*0044*/ 	.byte	0x00, 0xf5, 0x21, 0x00


	//----- nvinfo : EIATTR_SPARSE_MMA_MASK
	.align		4
.L_15:
        /*0048*/ 	.byte	0x03, 0x50
        /*004a*/ 	.short	0x0000


	//----- nvinfo : EIATTR_MAXREG_COUNT
	.align		4
        /*004c*/ 	.byte	0x03, 0x1b
        /*004e*/ 	.short	0x00ff


	//----- nvinfo : EIATTR_MERCURY_ISA_VERSION
	.align		4
        /*0050*/ 	.byte	0x03, 0x5f
        /*0052*/ 	.short	0x0101


	//----- nvinfo : EIATTR_VRC_CTA_INIT_COUNT
	.align		4
        /*0054*/ 	.byte	0x02, 0x4a
	.zero		1
	.zero		1


	//----- nvinfo : EIATTR_EXIT_INSTR_OFFSETS
	.align		4
        /*0058*/ 	.byte	0x04, 0x1c
        /*005a*/ 	.short	(.L_17 - .L_16)


	//   ....[0]....
.L_16:
        /*005c*/ 	.word	0x000000a0


	//   ....[1]....
        /*0060*/ 	.word	0x00000160


	//----- nvinfo : EIATTR_CBANK_PARAM_SIZE
	.align		4
.L_17:
        /*0064*/ 	.byte	0x03, 0x19
        /*0066*/ 	.short	0x001c


	//----- nvinfo : EIATTR_PARAM_CBANK
	.align		4
        /*0068*/ 	.byte	0x04, 0x0a
        /*006a*/ 	.short	(.L_19 - .L_18)
	.align		4
.L_18:
        /*006c*/ 	.word	index@(.nv.constant0._Z10vector_addPfS_S_i)
        /*0070*/ 	.short	0x0380
        /*0072*/ 	.short	0x001c


	//----- nvinfo : EIATTR_SW_WAR
	.align		4
.L_19:
        /*0074*/ 	.byte	0x04, 0x36
        /*0076*/ 	.short	(.L_21 - .L_20)
.L_20:
        /*0078*/ 	.word	0x00000008
.L_21:


//--------------------- .nv.callgraph             --------------------------
	.section	.nv.callgraph,"",@"SHT_CUDA_CALLGRAPH"
	.align	4
	.sectionentsize	8
	.align		4
        /*0000*/ 	.word	0x00000000
	.align		4
        /*0004*/ 	.word	0xffffffff
	.align		4
        /*0008*/ 	.word	0x00000000
	.align		4
        /*000c*/ 	.word	0xfffffffe
	.align		4
        /*0010*/ 	.word	0x00000000
	.align		4
        /*0014*/ 	.word	0xfffffffd
	.align		4
        /*0018*/ 	.word	0x00000000
	.align		4
        /*001c*/ 	.word	0xfffffffc


//--------------------- .text._Z10vector_addPfS_S_i --------------------------
	.section	.text._Z10vector_addPfS_S_i,"ax",@progbits
	.align	128
        .global         _Z10vector_addPfS_S_i
        .type           _Z10vector_addPfS_S_i,@function
        .size           _Z10vector_addPfS_S_i,(.L_x_1 - _Z10vector_addPfS_S_i)
        .other          _Z10vector_addPfS_S_i,@"STO_CUDA_ENTRY STV_DEFAULT"
_Z10vector_addPfS_S_i:
.text._Z10vector_addPfS_S_i:
[----:B------:R-:W-:Y:S01]  /*0000*/  LDC R1, c[0x0][0x37c] ;  /* 0x0000df00ff017b82 */ /* 0x000fe20000000800 */
[----:B------:R-:W0:Y:S01]  /*0010*/  S2R R3, SR_CTAID.X ;  /* 0x0000000000037919 */ /* 0x000e220000002500 */
[----:B------:R-:W1:Y:S06]  /*0020*/  LDCU UR4, c[0x0][0x360] ;  /* 0x00006c00ff0477ac */ /* 0x000e6c0008000800 */
[----:B------:R-:W0:Y:S01]  /*0030*/  S2UR UR5, SR_CTAID.Y ;  /* 0x00000000000579c3 */ /* 0x000e220000002600 */
[----:B------:R-:W1:Y:S01]  /*0040*/  S2R R9, SR_TID.X ;  /* 0x0000000000097919 */ /* 0x000e620000002100 */
[----:B------:R-:W2:Y:S06]  /*0050*/  LDCU UR6, c[0x0][0x398] ;  /* 0x00007300ff0677ac */ /* 0x000eac0008000800 */
[----:B------:R-:W0:Y:S02]  /*0060*/  LDC R0, c[0x0][0x370] ;  /* 0x0000dc00ff007b82 */ /* 0x000e240000000800 */
[----:B0-----:R-:W-:-:S04]  /*0070*/  IMAD R0, R0, UR5, R3 ;  /* 0x0000000500007c24 */ /* 0x001fc8000f8e0203 */
[----:B-1----:R-:W-:-:S05]  /*0080*/  IMAD R9, R0, UR4, R9 ;  /* 0x0000000400097c24 */ /* 0x002fca000f8e0209 */
[----:B--2---:R-:W-:-:S13]  /*0090*/  ISETP.GE.AND P0, PT, R9, UR6, PT ;  /* 0x0000000609007c0c */ /* 0x004fda000bf06270 */
[----:B------:R-:W-:Y:S05]  /*00a0*/  @P0 EXIT ;  /* 0x000000000000094d */ /* 0x000fea0003800000 */
[----:B------:R-:W0:Y:S01]  /*00b0*/  LDC.64 R2, c[0x0][0x380] ;  /* 0x0000e000ff027b82 */ /* 0x000e220000000a00 */
[----:B------:R-:W1:Y:S07]  /*00c0*/  LDCU.64 UR4, c[0x0][0x358] ;  /* 0x00006b00ff0477ac */ /* 0x000e6e0008000a00 */
[----:B------:R-:W2:Y:S08]  /*00d0*/  LDC.64 R4, c[0x0][0x388] ;  /* 0x0000e200ff047b82 */ /* 0x000eb00000000a00 */
[----:B------:R-:W3:Y:S01]  /*00e0*/  LDC.64 R6, c[0x0][0x390] ;  /* 0x0000e400ff067b82 */ /* 0x000ee20000000a00 */
[----:B0-----:R-:W-:-:S06]  /*00f0*/  IMAD.WIDE R2, R9, 0x4, R2 ;  /* 0x0000000409027825 */ /* 0x001fcc00078e0202 */
[----:B-1----:R-:W4:Y:S01]  /*0100*/  LDG.E R2, desc[UR4][R2.64] ;  /* 0x0000000402027981 */ /* 0x002f22000c1e1900 */
[----:B--2---:R-:W-:-:S06]  /*0110*/  IMAD.WIDE R4, R9, 0x4, R4 ;  /* 0x0000000409047825 */ /* 0x004fcc00078e0204 */
[----:B------:R-:W4:Y:S01]  /*0120*/  LDG.E R5, desc[UR4][R4.64] ;  /* 0x0000000404057981 */ /* 0x000f22000c1e1900 */
[----:B---3--:R-:W-:-:S04]  /*0130*/  IMAD.WIDE R6, R9, 0x4, R6 ;  /* 0x0000000409067825 */ /* 0x008fc800078e0206 */
[----:B----4-:R-:W-:-:S05]  /*0140*/  FADD R9, R2, R5 ;  /* 0x0000000502097221 */ /* 0x010fca0000000000 */
[----:B------:R-:W-:Y:S01]  /*0150*/  STG.E desc[UR4][R6.64], R9 ;  /* 0x0000000906007986 */ /* 0x000fe2000c101904 */
[----:B------:R-:W-:Y:S05]  /*0160*/  EXIT ;  /* 0x000000000000794d */ /* 0x000fea0003800000 */
.L_x_0:
[----:B------:R-:W-:-:S00]  /*0170*/  BRA `(.L_x_0) ;  /* 0xfffffffc00fc7947 */ /* 0x000fc0000383ffff */
[----:B------:R-:W-:-:S00]  /*0180*/  NOP ;  /* 0x0000000000007918 */ /* 0x000fc00000000000 */
[----:B------:R-:W-:-:S00]  /*0190*/  NOP ;  /* 0x0000000000007918 */ /* 0x000fc00000000000 */
[----:B------:R-:W-:-:S00]  /*01a0*/  NOP ;  /* 0x0000000000007918 */ /* 0x000fc00000000000 */
[----:B------:R-:W-:-:S00]  /*01b0*/  NOP ;  /* 0x0000000000007918 */ /* 0x000fc00000000000 */
[----:B------:R-:W-:-:S00]  /*01c0*/  NOP ;  /* 0x0000000000007918 */ /* 0x000fc00000000000 */
[----:B------:R-:W-:-:S00]  /*01d0*/  NOP ;  /* 0x0000000000007918 */ /* 0x000fc00000000000 */
[----:B------:R-:W-:-:S00]  /*01e0*/  NOP ;  /* 0x0000000000007918 */ /* 0x000fc00000000000 */
[----:B------:R-:W-:-:S00]  /*01f0*/  NOP ;  /* 0x0000000000007918 */ /* 0x000fc00000000000 */
.L_x_1:


//--------------------- .nv.shared.reserved.0     --------------------------
	.section	.nv.shared.reserved.0,"aw",@nobits
	.weak		__nv_reservedSMEM_offset_0_alias
	.size		__nv_reservedSMEM_offset_0_alias, 0, 64
	.other		__nv_reservedSMEM_offset_0_alias,@"STO_CUDA_RESERVED_SHARED STV_DEFAULT"
__nv_reservedSMEM_offset_0_alias:
	.zero		0
	.zero		64


//--------------------- .nv.constant0._Z10vector_addPfS_S_i --------------------------
	.section	.nv.constant0._Z10vector_addPfS_S_i,"a",@progbits
	.sectionflags	@""
	.align	4
.nv.constant0._Z10vector_addPfS_S_i:
	.zero		924


//--------------------- SYMBOLS --------------------------

	.type		.nv.reservedSmem.offset0,@object
	.size		.nv.reservedSmem.offset0,0x4
